//
// Generated by NVIDIA NVVM Compiler
//
// Compiler Build ID: CL-36424714
// Cuda compilation tools, release 13.0, V13.0.88
// Based on NVVM 20.0.0
//

.version 9.0
.target sm_100
.address_size 64

	// .globl	_Z15advectionKernelPfS_S_PKfS1_S1_if

.visible .entry _Z15advectionKernelPfS_S_PKfS1_S1_if(
	.param .u64 .ptr .align 1 _Z15advectionKernelPfS_S_PKfS1_S1_if_param_0,
	.param .u64 .ptr .align 1 _Z15advectionKernelPfS_S_PKfS1_S1_if_param_1,
	.param .u64 .ptr .align 1 _Z15advectionKernelPfS_S_PKfS1_S1_if_param_2,
	.param .u64 .ptr .align 1 _Z15advectionKernelPfS_S_PKfS1_S1_if_param_3,
	.param .u64 .ptr .align 1 _Z15advectionKernelPfS_S_PKfS1_S1_if_param_4,
	.param .u64 .ptr .align 1 _Z15advectionKernelPfS_S_PKfS1_S1_if_param_5,
	.param .u32 _Z15advectionKernelPfS_S_PKfS1_S1_if_param_6,
	.param .f32 _Z15advectionKernelPfS_S_PKfS1_S1_if_param_7
)
{
	.reg .pred 	%p<2>;
	.reg .b32 	%r<6>;
	.reg .b32 	%f<11>;
	.reg .b64 	%rd<20>;

	ld.param.u64 	%rd1, [_Z15advectionKernelPfS_S_PKfS1_S1_if_param_0];
	ld.param.u64 	%rd2, [_Z15advectionKernelPfS_S_PKfS1_S1_if_param_1];
	ld.param.u64 	%rd3, [_Z15advectionKernelPfS_S_PKfS1_S1_if_param_2];
	ld.param.u64 	%rd4, [_Z15advectionKernelPfS_S_PKfS1_S1_if_param_3];
	ld.param.u64 	%rd5, [_Z15advectionKernelPfS_S_PKfS1_S1_if_param_4];
	ld.param.u64 	%rd6, [_Z15advectionKernelPfS_S_PKfS1_S1_if_param_5];
	ld.param.u32 	%r2, [_Z15advectionKernelPfS_S_PKfS1_S1_if_param_6];
	ld.param.f32 	%f1, [_Z15advectionKernelPfS_S_PKfS1_S1_if_param_7];
	mov.u32 	%r3, %ctaid.x;
	mov.u32 	%r4, %ntid.x;
	mov.u32 	%r5, %tid.x;
	mad.lo.s32 	%r1, %r3, %r4, %r5;
	setp.ge.s32 	%p1, %r1, %r2;
	@%p1 bra 	$L__BB0_2;
	cvta.to.global.u64 	%rd7, %rd4;
	cvta.to.global.u64 	%rd8, %rd1;
	cvta.to.global.u64 	%rd9, %rd5;
	cvta.to.global.u64 	%rd10, %rd2;
	cvta.to.global.u64 	%rd11, %rd6;
	cvta.to.global.u64 	%rd12, %rd3;
	mul.wide.s32 	%rd13, %r1, 4;
	add.s64 	%rd14, %rd7, %rd13;
	ld.global.f32 	%f2, [%rd14];
	add.s64 	%rd15, %rd8, %rd13;
	ld.global.f32 	%f3, [%rd15];
	fma.rn.f32 	%f4, %f1, %f2, %f3;
	st.global.f32 	[%rd15], %f4;
	add.s64 	%rd16, %rd9, %rd13;
	ld.global.f32 	%f5, [%rd16];
	add.s64 	%rd17, %rd10, %rd13;
	ld.global.f32 	%f6, [%rd17];
	fma.rn.f32 	%f7, %f1, %f5, %f6;
	st.global.f32 	[%rd17], %f7;
	add.s64 	%rd18, %rd11, %rd13;
	ld.global.f32 	%f8, [%rd18];
	add.s64 	%rd19, %rd12, %rd13;
	ld.global.f32 	%f9, [%rd19];
	fma.rn.f32 	%f10, %f1, %f8, %f9;
	st.global.f32 	[%rd19], %f10;
$L__BB0_2:
	ret;

}


// ===== COMPILED SASS (sm_100) =====

	.target	sm_100

	.elftype	@"ET_EXEC"


//--------------------- .note.nv.tkinfo           --------------------------
	.section	.note.nv.tkinfo,"",@"SHT_NOTE"
	.sectionflags	@"SHF_NOTE_NV_TKINFO"
	.tkinfo
        /*0018*/ 	.word	0x00000002
        /*0030*/ 	.string	""
        /*0030*/ 	.string	"ptxas"
        /*0030*/ 	.string	"Cuda compilation tools, release 13.0, V13.0.88"
        /*0030*/ 	.string	"Build cuda_13.0.r13.0/compiler.36424714_0"
        /*0030*/ 	.string	"-arch sm_100 -m 64 "



//--------------------- .note.nv.cuinfo           --------------------------
	.section	.note.nv.cuinfo,"",@"SHT_NOTE"
	.sectionflags	@"SHF_NOTE_NV_CUINFO"
        /*0018*/ 	.short	0x0002
        /*001a*/ 	.short	0x0064
        /*001c*/ 	.short	0x0082
	.zero		2


//--------------------- .nv.info                  --------------------------
	.section	.nv.info,"",@"SHT_CUDA_INFO"
	.align	4


	//----- nvinfo : EIATTR_REGCOUNT
	.align		4
        /*0000*/ 	.byte	0x04, 0x2f
        /*0002*/ 	.short	(.L_1 - .L_0)
	.align		4
.L_0:
        /*0004*/ 	.word	index@(_Z15advectionKernelPfS_S_PKfS1_S1_if)
        /*0008*/ 	.word	0x00000014


	//----- nvinfo : EIATTR_FRAME_SIZE
	.align		4
.L_1:
        /*000c*/ 	.byte	0x04, 0x11
        /*000e*/ 	.short	(.L_3 - .L_2)
	.align		4
.L_2:
        /*0010*/ 	.word	index@(_Z15advectionKernelPfS_S_PKfS1_S1_if)
        /*0014*/ 	.word	0x00000000


	//----- nvinfo : EIATTR_MIN_STACK_SIZE
	.align		4
.L_3:
        /*0018*/ 	.byte	0x04, 0x12
        /*001a*/ 	.short	(.L_5 - .L_4)
	.align		4
.L_4:
        /*001c*/ 	.word	index@(_Z15advectionKernelPfS_S_PKfS1_S1_if)
        /*0020*/ 	.word	0x00000000
.L_5:


//--------------------- .nv.compat                --------------------------
	.section	.nv.compat,"",@"SHT_CUDA_COMPAT_INFO"
	.align	4
        /*0000*/ 	.byte	0x02, 0x09, 0x00, 0x00, 0x02, 0x02, 0x01, 0x00, 0x02, 0x05, 0x05, 0x00, 0x03, 0x07, 0x01, 0x01
        /*0010*/ 	.byte	0x02, 0x03, 0x00, 0x00, 0x02, 0x06, 0x01, 0x00, 0x04, 0x0b, 0x08, 0x00, 0x09, 0x00, 0x00, 0x00
        /*0020*/ 	.byte	0x00, 0x00, 0x00, 0x00


//--------------------- .nv.info._Z15advectionKernelPfS_S_PKfS1_S1_if --------------------------
	.section	.nv.info._Z15advectionKernelPfS_S_PKfS1_S1_if,"",@"SHT_CUDA_INFO"
	.sectionflags	@""
	.align	4


	//----- nvinfo : EIATTR_CUDA_API_VERSION
	.align		4
        /*0000*/ 	.byte	0x04, 0x37
        /*0002*/ 	.short	(.L_7 - .L_6)
.L_6:
        /*0004*/ 	.word	0x00000082


	//----- nvinfo : EIATTR_KPARAM_INFO
	.align		4
.L_7:
        /*0008*/ 	.byte	0x04, 0x17
        /*000a*/ 	.short	(.L_9 - .L_8)
.L_8:
        /*000c*/ 	.word	0x00000000
        /*0010*/ 	.short	0x0007
        /*0012*/ 	.short	0x0034
        /*0014*/ 	.byte	0x00, 0xf0, 0x11, 0x00


	//----- nvinfo : EIATTR_KPARAM_INFO
	.align		4
.L_9:
        /*0018*/ 	.byte	0x04, 0x17
        /*001a*/ 	.short	(.L_11 - .L_10)
.L_10:
        /*001c*/ 	.word	0x00000000
        /*0020*/ 	.short	0x0006
        /*0022*/ 	.short	0x0030
        /*0024*/ 	.byte	0x00, 0xf0, 0x11, 0x00


	//----- nvinfo : EIATTR_KPARAM_INFO
	.align		4
.L_11:
        /*0028*/ 	.byte	0x04, 0x17
        /*002a*/ 	.short	(.L_13 - .L_12)
.L_12:
        /*002c*/ 	.word	0x00000000
        /*0030*/ 	.short	0x0005
        /*0032*/ 	.short	0x0028
        /*0034*/ 	.byte	0x00, 0xf5, 0x21, 0x00


	//----- nvinfo : EIATTR_KPARAM_INFO
	.align		4
.L_13:
        /*0038*/ 	.byte	0x04, 0x17
        /*003a*/ 	.short	(.L_15 - .L_14)
.L_14:
        /*003c*/ 	.word	0x00000000
        /*0040*/ 	.short	0x0004
        /*0042*/ 	.short	0x0020
        /*0044*/ 	.byte	0x00, 0xf5, 0x21, 0x00


	//----- nvinfo : EIATTR_KPARAM_INFO
	.align		4
.L_15:
        /*0048*/ 	.byte	0x04, 0x17
        /*004a*/ 	.short	(.L_17 - .L_16)
.L_16:
        /*004c*/ 	.word	0x00000000
        /*0050*/ 	.short	0x0003
        /*0052*/ 	.short	0x0018
        /*0054*/ 	.byte	0x00, 0xf5, 0x21, 0x00


	//----- nvinfo : EIATTR_KPARAM_INFO
	.align		4
.L_17:
        /*0058*/ 	.byte	0x04, 0x17
        /*005a*/ 	.short	(.L_19 - .L_18)
.L_18:
        /*005c*/ 	.word	0x00000000
        /*0060*/ 	.short	0x0002
        /*0062*/ 	.short	0x0010
        /*0064*/ 	.byte	0x00, 0xf5, 0x21, 0x00


	//----- nvinfo : EIATTR_KPARAM_INFO
	.align		4
.L_19:
        /*0068*/ 	.byte	0x04, 0x17
        /*006a*/ 	.short	(.L_21 - .L_20)
.L_20:
        /*006c*/ 	.word	0x00000000
        /*0070*/ 	.short	0x0001
        /*0072*/ 	.short	0x0008
        /*0074*/ 	.byte	0x00, 0xf5, 0x21, 0x00


	//----- nvinfo : EIATTR_KPARAM_INFO
	.align		4
.L_21:
        /*0078*/ 	.byte	0x04, 0x17
        /*007a*/ 	.short	(.L_23 - .L_22)
.L_22:
        /*007c*/ 	.word	0x00000000
        /*0080*/ 	.short	0x0000
        /*0082*/ 	.short	0x0000
        /*0084*/ 	.byte	0x00, 0xf5, 0x21, 0x00


	//----- nvinfo : EIATTR_SPARSE_MMA_MASK
	.align		4
.L_23:
        /*0088*/ 	.byte	0x03, 0x50
        /*008a*/ 	.short	0x0000


	//----- nvinfo : EIATTR_MAXREG_COUNT
	.align		4
        /*008c*/ 	.byte	0x03, 0x1b
        /*008e*/ 	.short	0x00ff


	//----- nvinfo : EIATTR_MERCURY_ISA_VERSION
	.align		4
        /*0090*/ 	.byte	0x03, 0x5f
        /*0092*/ 	.short	0x0101


	//----- nvinfo : EIATTR_VRC_CTA_INIT_COUNT
	.align		4
        /*0094*/ 	.byte	0x02, 0x4a
	.zero		1
	.zero		1


	//----- nvinfo : EIATTR_EXIT_INSTR_OFFSETS
	.align		4
        /*0098*/ 	.byte	0x04, 0x1c
        /*009a*/ 	.short	(.L_25 - .L_24)


	//   ....[0]....
.L_24:
        /*009c*/ 	.word	0x00000070


	//   ....[1]....
        /*00a0*/ 	.word	0x00000220


	//----- nvinfo : EIATTR_CBANK_PARAM_SIZE
	.align		4
.L_25:
        /*00a4*/ 	.byte	0x03, 0x19
        /*00a6*/ 	.short	0x0038


	//----- nvinfo : EIATTR_PARAM_CBANK
	.align		4
        /*00a8*/ 	.byte	0x04, 0x0a
        /*00aa*/ 	.short	(.L_27 - .L_26)
	.align		4
.L_26:
        /*00ac*/ 	.word	index@(.nv.constant0._Z15advectionKernelPfS_S_PKfS1_S1_if)
        /*00b0*/ 	.short	0x0380
        /*00b2*/ 	.short	0x0038


	//----- nvinfo : EIATTR_SW_WAR
	.align		4
.L_27:
        /*00b4*/ 	.byte	0x04, 0x36
        /*00b6*/ 	.short	(.L_29 - .L_28)
.L_28:
        /*00b8*/ 	.word	0x00000008
.L_29:


//--------------------- .nv.callgraph             --------------------------
	.section	.nv.callgraph,"",@"SHT_CUDA_CALLGRAPH"
	.align	4
	.sectionentsize	8
	.align		4
        /*0000*/ 	.word	0x00000000
	.align		4
        /*0004*/ 	.word	0xffffffff
	.align		4
        /*0008*/ 	.word	0x00000000
	.align		4
        /*000c*/ 	.word	0xfffffffe
	.align		4
        /*0010*/ 	.word	0x00000000
	.align		4
        /*0014*/ 	.word	0xfffffffd
	.align		4
        /*0018*/ 	.word	0x00000000
	.align		4
        /*001c*/ 	.word	0xfffffffc


//--------------------- .text._Z15advectionKernelPfS_S_PKfS1_S1_if --------------------------
	.section	.text._Z15advectionKernelPfS_S_PKfS1_S1_if,"ax",@progbits
	.align	128
        .global         _Z15advectionKernelPfS_S_PKfS1_S1_if
        .type           _Z15advectionKernelPfS_S_PKfS1_S1_if,@function
        .size           _Z15advectionKernelPfS_S_PKfS1_S1_if,(.L_x_1 - _Z15advectionKernelPfS_S_PKfS1_S1_if)
        .other          _Z15advectionKernelPfS_S_PKfS1_S1_if,@"STO_CUDA_ENTRY STV_DEFAULT"
_Z15advectionKernelPfS_S_PKfS1_S1_if:
.text._Z15advectionKernelPfS_S_PKfS1_S1_if:
[----:B------:R-:W-:Y:S01]  /*0000*/  LDC R1, c[0x0][0x37c] ;  /* 0x0000df00ff017b82 */ /* 0x000fe20000000800 */
[----:B------:R-:W0:Y:S07]  /*0010*/  S2R R0, SR_TID.X ;  /* 0x0000000000007919 */ /* 0x000e2e0000002100 */
[----:B------:R-:W0:Y:S01]  /*0020*/  S2UR UR4, SR_CTAID.X ;  /* 0x00000000000479c3 */ /* 0x000e220000002500 */
[----:B------:R-:W1:Y:S07]  /*0030*/  LDCU UR5, c[0x0][0x3b0] ;  /* 0x00007600ff0577ac */ /* 0x000e6e0008000800 */
[----:B------:R-:W0:Y:S02]  /*0040*/  LDC R13, c[0x0][0x360] ;  /* 0x0000d800ff0d7b82 */ /* 0x000e240000000800 */
[----:B0-----:R-:W-:-:S05]  /*0050*/  IMAD R13, R13, UR4, R0 ;  /* 0x000000040d0d7c24 */ /* 0x001fca000f8e0200 */
[----:B-1----:R-:W-:-:S13]  /*0060*/  ISETP.GE.AND P0, PT, R13, UR5, PT ;  /* 0x000000050d007c0c */ /* 0x002fda000bf06270 */
[----:B------:R-:W-:Y:S05]  /*0070*/  @P0 EXIT ;  /* 0x000000000000094d */ /* 0x000fea0003800000 */
[----:B------:R-:W0:Y:S01]  /*0080*/  LDC.64 R2, c[0x0][0x398] ;  /* 0x0000e600ff027b82 */ /* 0x000e220000000a00 */
[----:B------:R-:W1:Y:S01]  /*0090*/  LDCU.64 UR4, c[0x0][0x358] ;  /* 0x00006b00ff0477ac */ /* 0x000e620008000a00 */
[----:B------:R-:W2:Y:S06]  /*00a0*/  LDCU UR6, c[0x0][0x3b4] ;  /* 0x00007680ff0677ac */ /* 0x000eac0008000800 */
[----:B------:R-:W3:Y:S08]  /*00b0*/  LDC.64 R4, c[0x0][0x380] ;  /* 0x0000e000ff047b82 */ /* 0x000ef00000000a00 */
[----:B------:R-:W4:Y:S01]  /*00c0*/  LDC.64 R6, c[0x0][0x3a0] ;  /* 0x0000e800ff067b82 */ /* 0x000f220000000a00 */
[----:B0-----:R-:W-:-:S07]  /*00d0*/  IMAD.WIDE R2, R13, 0x4, R2 ;  /* 0x000000040d027825 */ /* 0x001fce00078e0202 */
[----:B------:R-:W0:Y:S01]  /*00e0*/  LDC.64 R8, c[0x0][0x388] ;  /* 0x0000e200ff087b82 */ /* 0x000e220000000a00 */
[----:B-1----:R-:W2:Y:S01]  /*00f0*/  LDG.E R2, desc[UR4][R2.64] ;  /* 0x0000000402027981 */ /* 0x002ea2000c1e1900 */
[----:B---3--:R-:W-:-:S05]  /*0100*/  IMAD.WIDE R4, R13, 0x4, R4 ;  /* 0x000000040d047825 */ /* 0x008fca00078e0204 */
[----:B------:R-:W2:Y:S01]  /*0110*/  LDG.E R11, desc[UR4][R4.64] ;  /* 0x00000004040b7981 */ /* 0x000ea2000c1e1900 */
[----:B----4-:R-:W-:-:S04]  /*0120*/  IMAD.WIDE R6, R13, 0x4, R6 ;  /* 0x000000040d067825 */ /* 0x010fc800078e0206 */
[----:B0-----:R-:W-:-:S04]  /*0130*/  IMAD.WIDE R8, R13, 0x4, R8 ;  /* 0x000000040d087825 */ /* 0x001fc800078e0208 */
[----:B--2---:R-:W-:Y:S02]  /*0140*/  FFMA R15, R2, UR6, R11 ;  /* 0x00000006020f7c23 */ /* 0x004fe4000800000b */
[----:B------:R-:W0:Y:S03]  /*0150*/  LDC.64 R2, c[0x0][0x3a8] ;  /* 0x0000ea00ff027b82 */ /* 0x000e260000000a00 */
[----:B------:R-:W-:Y:S04]  /*0160*/  STG.E desc[UR4][R4.64], R15 ;  /* 0x0000000f04007986 */ /* 0x000fe8000c101904 */
[----:B------:R-:W2:Y:S01]  /*0170*/  LDG.E R6, desc[UR4][R6.64] ;  /* 0x0000000406067981 */ /* 0x000ea2000c1e1900 */
[----:B------:R-:W1:Y:S03]  /*0180*/  LDC.64 R10, c[0x0][0x390] ;  /* 0x0000e400ff0a7b82 */ /* 0x000e660000000a00 */
[----:B------:R-:W2:Y:S01]  /*0190*/  LDG.E R17, desc[UR4][R8.64] ;  /* 0x0000000408117981 */ /* 0x000ea2000c1e1900 */
[----:B0-----:R-:W-:-:S04]  /*01a0*/  IMAD.WIDE R2, R13, 0x4, R2 ;  /* 0x000000040d027825 */ /* 0x001fc800078e0202 */
[----:B-1----:R-:W-:-:S04]  /*01b0*/  IMAD.WIDE R10, R13, 0x4, R10 ;  /* 0x000000040d0a7825 */ /* 0x002fc800078e020a */
[----:B--2---:R-:W-:-:S05]  /*01c0*/  FFMA R17, R6, UR6, R17 ;  /* 0x0000000606117c23 */ /* 0x004fca0008000011 */
[----:B------:R-:W-:Y:S04]  /*01d0*/  STG.E desc[UR4][R8.64], R17 ;  /* 0x0000001108007986 */ /* 0x000fe8000c101904 */
[----:B------:R-:W2:Y:S04]  /*01e0*/  LDG.E R2, desc[UR4][R2.64] ;  /* 0x0000000402027981 */ /* 0x000ea8000c1e1900 */
[----:B------:R-:W2:Y:S02]  /*01f0*/  LDG.E R13, desc[UR4][R10.64] ;  /* 0x000000040a0d7981 */ /* 0x000ea4000c1e1900 */
[----:B--2---:R-:W-:-:S05]  /*0200*/  FFMA R13, R2, UR6, R13 ;  /* 0x00000006020d7c23 */ /* 0x004fca000800000d */
[----:B------:R-:W-:Y:S01]  /*0210*/  STG.E desc[UR4][R10.64], R13 ;  /* 0x0000000d0a007986 */ /* 0x000fe2000c101904 */
[----:B------:R-:W-:Y:S05]  /*0220*/  EXIT ;  /* 0x000000000000794d */ /* 0x000fea0003800000 */
.L_x_0:
[----:B------:R-:W-:-:S00]  /*0230*/  BRA `(.L_x_0) ;  /* 0xfffffffc00fc7947 */ /* 0x000fc0000383ffff */
[----:B------:R-:W-:-:S00]  /*0240*/  NOP ;  /* 0x0000000000007918 */ /* 0x000fc00000000000 */
        /* <DEDUP_REMOVED lines=11> */
.L_x_1:


//--------------------- .nv.shared.reserved.0     --------------------------
	.section	.nv.shared.reserved.0,"aw",@nobits
	.weak		__nv_reservedSMEM_offset_0_alias
	.size		__nv_reservedSMEM_offset_0_alias, 0, 64
	.other		__nv_reservedSMEM_offset_0_alias,@"STO_CUDA_RESERVED_SHARED STV_DEFAULT"
__nv_reservedSMEM_offset_0_alias:
	.zero		0
	.zero		64


//--------------------- .nv.constant0._Z15advectionKernelPfS_S_PKfS1_S1_if --------------------------
	.section	.nv.constant0._Z15advectionKernelPfS_S_PKfS1_S1_if,"a",@progbits
	.sectionflags	@""
	.align	4
.nv.constant0._Z15advectionKernelPfS_S_PKfS1_S1_if:
	.zero		952


//--------------------- SYMBOLS --------------------------

	.type		.nv.reservedSmem.offset0,@object
	.size		.nv.reservedSmem.offset0,0x4
